//
// Generated by NVIDIA NVVM Compiler
//
// Compiler Build ID: CL-36424714
// Cuda compilation tools, release 13.0, V13.0.88
// Based on NVVM 20.0.0
//

.version 9.0
.target sm_100
.address_size 64

	// .globl	_Z23Kogge_Stone_scan_kernelPfS_i
// _ZZ23Kogge_Stone_scan_kernelPfS_iE2XY has been demoted

.visible .entry _Z23Kogge_Stone_scan_kernelPfS_i(
	.param .u64 .ptr .align 1 _Z23Kogge_Stone_scan_kernelPfS_i_param_0,
	.param .u64 .ptr .align 1 _Z23Kogge_Stone_scan_kernelPfS_i_param_1,
	.param .u32 _Z23Kogge_Stone_scan_kernelPfS_i_param_2
)
{
	.reg .pred 	%p<6>;
	.reg .b32 	%r<17>;
	.reg .b32 	%f<11>;
	.reg .b64 	%rd<9>;
	// demoted variable
	.shared .align 4 .b8 _ZZ23Kogge_Stone_scan_kernelPfS_iE2XY[4096];
	ld.param.u64 	%rd1, [_Z23Kogge_Stone_scan_kernelPfS_i_param_0];
	ld.param.u64 	%rd2, [_Z23Kogge_Stone_scan_kernelPfS_i_param_1];
	ld.param.u32 	%r7, [_Z23Kogge_Stone_scan_kernelPfS_i_param_2];
	mov.u32 	%r8, %ctaid.x;
	mov.u32 	%r1, %ntid.x;
	mov.u32 	%r2, %tid.x;
	mad.lo.s32 	%r3, %r8, %r1, %r2;
	setp.ge.s32 	%p1, %r3, %r7;
	shl.b32 	%r9, %r2, 2;
	mov.u32 	%r10, _ZZ23Kogge_Stone_scan_kernelPfS_iE2XY;
	add.s32 	%r4, %r10, %r9;
	@%p1 bra 	$L__BB0_2;
	cvta.to.global.u64 	%rd3, %rd1;
	mul.wide.s32 	%rd4, %r3, 4;
	add.s64 	%rd5, %rd3, %rd4;
	ld.global.f32 	%f4, [%rd5];
	st.shared.f32 	[%r4], %f4;
$L__BB0_2:
	setp.lt.u32 	%p2, %r1, 2;
	@%p2 bra 	$L__BB0_9;
	mov.b32 	%r16, 1;
$L__BB0_4:
	bar.sync 	0;
	setp.lt.u32 	%p3, %r2, %r16;
	@%p3 bra 	$L__BB0_6;
	sub.s32 	%r12, %r2, %r16;
	shl.b32 	%r13, %r12, 2;
	add.s32 	%r15, %r10, %r13;
	ld.shared.f32 	%f10, [%r15];
$L__BB0_6:
	setp.lt.u32 	%p4, %r2, %r16;
	bar.sync 	0;
	@%p4 bra 	$L__BB0_8;
	ld.shared.f32 	%f6, [%r4];
	add.f32 	%f7, %f10, %f6;
	st.shared.f32 	[%r4], %f7;
$L__BB0_8:
	shl.b32 	%r16, %r16, 1;
	setp.lt.u32 	%p5, %r16, %r1;
	@%p5 bra 	$L__BB0_4;
$L__BB0_9:
	cvta.to.global.u64 	%rd6, %rd2;
	bar.sync 	0;
	ld.shared.f32 	%f8, [%r4];
	mul.wide.s32 	%rd7, %r3, 4;
	add.s64 	%rd8, %rd6, %rd7;
	st.global.f32 	[%rd8], %f8;
	ret;

}


// ===== COMPILED SASS (sm_100) =====

	.target	sm_100

	.elftype	@"ET_EXEC"


//--------------------- .note.nv.tkinfo           --------------------------
	.section	.note.nv.tkinfo,"",@"SHT_NOTE"
	.sectionflags	@"SHF_NOTE_NV_TKINFO"
	.tkinfo
        /*0018*/ 	.word	0x00000002
        /*0030*/ 	.string	""
        /*0030*/ 	.string	"ptxas"
        /*0030*/ 	.string	"Cuda compilation tools, release 13.0, V13.0.88"
        /*0030*/ 	.string	"Build cuda_13.0.r13.0/compiler.36424714_0"
        /*0030*/ 	.string	"-arch sm_100 -m 64 "



//--------------------- .note.nv.cuinfo           --------------------------
	.section	.note.nv.cuinfo,"",@"SHT_NOTE"
	.sectionflags	@"SHF_NOTE_NV_CUINFO"
        /*0018*/ 	.short	0x0002
        /*001a*/ 	.short	0x0064
        /*001c*/ 	.short	0x0082
	.zero		2


//--------------------- .nv.info                  --------------------------
	.section	.nv.info,"",@"SHT_CUDA_INFO"
	.align	4


	//----- nvinfo : EIATTR_REGCOUNT
	.align		4
        /*0000*/ 	.byte	0x04, 0x2f
        /*0002*/ 	.short	(.L_1 - .L_0)
	.align		4
.L_0:
        /*0004*/ 	.word	index@(_Z23Kogge_Stone_scan_kernelPfS_i)
        /*0008*/ 	.word	0x0000000c


	//----- nvinfo : EIATTR_FRAME_SIZE
	.align		4
.L_1:
        /*000c*/ 	.byte	0x04, 0x11
        /*000e*/ 	.short	(.L_3 - .L_2)
	.align		4
.L_2:
        /*0010*/ 	.word	index@(_Z23Kogge_Stone_scan_kernelPfS_i)
        /*0014*/ 	.word	0x00000000


	//----- nvinfo : EIATTR_MIN_STACK_SIZE
	.align		4
.L_3:
        /*0018*/ 	.byte	0x04, 0x12
        /*001a*/ 	.short	(.L_5 - .L_4)
	.align		4
.L_4:
        /*001c*/ 	.word	index@(_Z23Kogge_Stone_scan_kernelPfS_i)
        /*0020*/ 	.word	0x00000000
.L_5:


//--------------------- .nv.compat                --------------------------
	.section	.nv.compat,"",@"SHT_CUDA_COMPAT_INFO"
	.align	4
        /*0000*/ 	.byte	0x02, 0x09, 0x00, 0x00, 0x02, 0x02, 0x01, 0x00, 0x02, 0x05, 0x05, 0x00, 0x03, 0x07, 0x01, 0x01
        /*0010*/ 	.byte	0x02, 0x03, 0x00, 0x00, 0x02, 0x06, 0x01, 0x00, 0x04, 0x0b, 0x08, 0x00, 0x09, 0x00, 0x00, 0x00
        /*0020*/ 	.byte	0x00, 0x00, 0x00, 0x00


//--------------------- .nv.info._Z23Kogge_Stone_scan_kernelPfS_i --------------------------
	.section	.nv.info._Z23Kogge_Stone_scan_kernelPfS_i,"",@"SHT_CUDA_INFO"
	.sectionflags	@""
	.align	4


	//----- nvinfo : EIATTR_CUDA_API_VERSION
	.align		4
        /*0000*/ 	.byte	0x04, 0x37
        /*0002*/ 	.short	(.L_7 - .L_6)
.L_6:
        /*0004*/ 	.word	0x00000082


	//----- nvinfo : EIATTR_KPARAM_INFO
	.align		4
.L_7:
        /*0008*/ 	.byte	0x04, 0x17
        /*000a*/ 	.short	(.L_9 - .L_8)
.L_8:
        /*000c*/ 	.word	0x00000000
        /*0010*/ 	.short	0x0002
        /*0012*/ 	.short	0x0010
        /*0014*/ 	.byte	0x00, 0xf0, 0x11, 0x00


	//----- nvinfo : EIATTR_KPARAM_INFO
	.align		4
.L_9:
        /*0018*/ 	.byte	0x04, 0x17
        /*001a*/ 	.short	(.L_11 - .L_10)
.L_10:
        /*001c*/ 	.word	0x00000000
        /*0020*/ 	.short	0x0001
        /*0022*/ 	.short	0x0008
        /*0024*/ 	.byte	0x00, 0xf5, 0x21, 0x00


	//----- nvinfo : EIATTR_KPARAM_INFO
	.align		4
.L_11:
        /*0028*/ 	.byte	0x04, 0x17
        /*002a*/ 	.short	(.L_13 - .L_12)
.L_12:
        /*002c*/ 	.word	0x00000000
        /*0030*/ 	.short	0x0000
        /*0032*/ 	.short	0x0000
        /*0034*/ 	.byte	0x00, 0xf5, 0x21, 0x00


	//----- nvinfo : EIATTR_SPARSE_MMA_MASK
	.align		4
.L_13:
        /*0038*/ 	.byte	0x03, 0x50
        /*003a*/ 	.short	0x0000


	//----- nvinfo : EIATTR_MAXREG_COUNT
	.align		4
        /*003c*/ 	.byte	0x03, 0x1b
        /*003e*/ 	.short	0x00ff


	//----- nvinfo : EIATTR_NUM_BARRIERS
	.align		4
        /*0040*/ 	.byte	0x02, 0x4c
        /*0042*/ 	.byte	0x01
	.zero		1


	//----- nvinfo : EIATTR_MERCURY_ISA_VERSION
	.align		4
        /*0044*/ 	.byte	0x03, 0x5f
        /*0046*/ 	.short	0x0101


	//----- nvinfo : EIATTR_VRC_CTA_INIT_COUNT
	.align		4
        /*0048*/ 	.byte	0x02, 0x4a
	.zero		1
	.zero		1


	//----- nvinfo : EIATTR_EXIT_INSTR_OFFSETS
	.align		4
        /*004c*/ 	.byte	0x04, 0x1c
        /*004e*/ 	.short	(.L_15 - .L_14)


	//   ....[0]....
.L_14:
        /*0050*/ 	.word	0x00000240


	//----- nvinfo : EIATTR_CBANK_PARAM_SIZE
	.align		4
.L_15:
        /*0054*/ 	.byte	0x03, 0x19
        /*0056*/ 	.short	0x0014


	//----- nvinfo : EIATTR_PARAM_CBANK
	.align		4
        /*0058*/ 	.byte	0x04, 0x0a
        /*005a*/ 	.short	(.L_17 - .L_16)
	.align		4
.L_16:
        /*005c*/ 	.word	index@(.nv.constant0._Z23Kogge_Stone_scan_kernelPfS_i)
        /*0060*/ 	.short	0x0380
        /*0062*/ 	.short	0x0014


	//----- nvinfo : EIATTR_SW_WAR
	.align		4
.L_17:
        /*0064*/ 	.byte	0x04, 0x36
        /*0066*/ 	.short	(.L_19 - .L_18)
.L_18:
        /*0068*/ 	.word	0x00000008
.L_19:


//--------------------- .nv.callgraph             --------------------------
	.section	.nv.callgraph,"",@"SHT_CUDA_CALLGRAPH"
	.align	4
	.sectionentsize	8
	.align		4
        /*0000*/ 	.word	0x00000000
	.align		4
        /*0004*/ 	.word	0xffffffff
	.align		4
        /*0008*/ 	.word	0x00000000
	.align		4
        /*000c*/ 	.word	0xfffffffe
	.align		4
        /*0010*/ 	.word	0x00000000
	.align		4
        /*0014*/ 	.word	0xfffffffd
	.align		4
        /*0018*/ 	.word	0x00000000
	.align		4
        /*001c*/ 	.word	0xfffffffc


//--------------------- .text._Z23Kogge_Stone_scan_kernelPfS_i --------------------------
	.section	.text._Z23Kogge_Stone_scan_kernelPfS_i,"ax",@progbits
	.align	128
        .global         _Z23Kogge_Stone_scan_kernelPfS_i
        .type           _Z23Kogge_Stone_scan_kernelPfS_i,@function
        .size           _Z23Kogge_Stone_scan_kernelPfS_i,(.L_x_3 - _Z23Kogge_Stone_scan_kernelPfS_i)
        .other          _Z23Kogge_Stone_scan_kernelPfS_i,@"STO_CUDA_ENTRY STV_DEFAULT"
_Z23Kogge_Stone_scan_kernelPfS_i:
.text._Z23Kogge_Stone_scan_kernelPfS_i:
[----:B------:R-:W-:Y:S01]  /*0000*/  LDC R1, c[0x0][0x37c] ;  /* 0x0000df00ff017b82 */ /* 0x000fe20000000800 */
[----:B------:R-:W0:Y:S07]  /*0010*/  S2R R9, SR_TID.X ;  /* 0x0000000000097919 */ /* 0x000e2e0000002100 */
[----:B------:R-:W0:Y:S01]  /*0020*/  S2UR UR4, SR_CTAID.X ;  /* 0x00000000000479c3 */ /* 0x000e220000002500 */
[----:B------:R-:W1:Y:S01]  /*0030*/  LDCU UR5, c[0x0][0x390] ;  /* 0x00007200ff0577ac */ /* 0x000e620008000800 */
[----:B------:R-:W2:Y:S06]  /*0040*/  LDCU.64 UR6, c[0x0][0x358] ;  /* 0x00006b00ff0677ac */ /* 0x000eac0008000a00 */
[----:B------:R-:W0:Y:S02]  /*0050*/  LDC R6, c[0x0][0x360] ;  /* 0x0000d800ff067b82 */ /* 0x000e240000000800 */
[----:B0-----:R-:W-:-:S05]  /*0060*/  IMAD R5, R6, UR4, R9 ;  /* 0x0000000406057c24 */ /* 0x001fca000f8e0209 */
[----:B-1----:R-:W-:-:S13]  /*0070*/  ISETP.GE.AND P0, PT, R5, UR5, PT ;  /* 0x0000000505007c0c */ /* 0x002fda000bf06270 */
[----:B------:R-:W0:Y:S02]  /*0080*/  @!P0 LDC.64 R2, c[0x0][0x380] ;  /* 0x0000e000ff028b82 */ /* 0x000e240000000a00 */
[----:B0-----:R-:W-:-:S06]  /*0090*/  @!P0 IMAD.WIDE R2, R5, 0x4, R2 ;  /* 0x0000000405028825 */ /* 0x001fcc00078e0202 */
[----:B--2---:R-:W2:Y:S01]  /*00a0*/  @!P0 LDG.E R3, desc[UR6][R2.64] ;  /* 0x0000000602038981 */ /* 0x004ea2000c1e1900 */
[----:B------:R-:W0:Y:S01]  /*00b0*/  S2UR UR5, SR_CgaCtaId ;  /* 0x00000000000579c3 */ /* 0x000e220000008800 */
[----:B------:R-:W-:Y:S01]  /*00c0*/  UMOV UR4, 0x400 ;  /* 0x0000040000047882 */ /* 0x000fe20000000000 */
[----:B------:R-:W-:Y:S01]  /*00d0*/  ISETP.GE.U32.AND P1, PT, R6, 0x2, PT ;  /* 0x000000020600780c */ /* 0x000fe20003f26070 */
[----:B0-----:R-:W-:-:S06]  /*00e0*/  ULEA UR4, UR5, UR4, 0x18 ;  /* 0x0000000405047291 */ /* 0x001fcc000f8ec0ff */
[----:B------:R-:W-:-:S05]  /*00f0*/  LEA R0, R9, UR4, 0x2 ;  /* 0x0000000409007c11 */ /* 0x000fca000f8e10ff */
[----:B--2---:R0:W-:Y:S01]  /*0100*/  @!P0 STS [R0], R3 ;  /* 0x0000000300008388 */ /* 0x0041e20000000800 */
[----:B------:R-:W-:Y:S05]  /*0110*/  @!P1 BRA `(.L_x_0) ;  /* 0x0000000000349947 */ /* 0x000fea0003800000 */
[----:B------:R-:W-:-:S05]  /*0120*/  UMOV UR5, 0x1 ;  /* 0x0000000100057882 */ /* 0x000fca0000000000 */
.L_x_1:
[----:B------:R-:W-:Y:S01]  /*0130*/  BAR.SYNC.DEFER_BLOCKING 0x0 ;  /* 0x0000000000007b1d */ /* 0x000fe20000010000 */
[----:B------:R-:W-:-:S13]  /*0140*/  ISETP.GE.U32.AND P0, PT, R9, UR5, PT ;  /* 0x0000000509007c0c */ /* 0x000fda000bf06070 */
[----:B------:R-:W-:Y:S01]  /*0150*/  @P0 VIADD R2, R9, -UR5 ;  /* 0x8000000509020c36 */ /* 0x000fe20008000000 */
[----:B------:R-:W-:-:S04]  /*0160*/  USHF.L.U32 UR5, UR5, 0x1, URZ ;  /* 0x0000000105057899 */ /* 0x000fc800080006ff */
[----:B------:R-:W-:-:S05]  /*0170*/  @P0 LEA R2, R2, UR4, 0x2 ;  /* 0x0000000402020c11 */ /* 0x000fca000f8e10ff */
[----:B0-----:R-:W-:Y:S01]  /*0180*/  @P0 LDS R3, [R2] ;  /* 0x0000000002030984 */ /* 0x001fe20000000800 */
[----:B------:R-:W-:Y:S06]  /*0190*/  BAR.SYNC.DEFER_BLOCKING 0x0 ;  /* 0x0000000000007b1d */ /* 0x000fec0000010000 */
[----:B------:R-:W0:Y:S02]  /*01a0*/  @P0 LDS R4, [R0] ;  /* 0x0000000000040984 */ /* 0x000e240000000800 */
[----:B0-----:R-:W-:-:S05]  /*01b0*/  @P0 FADD R7, R3, R4 ;  /* 0x0000000403070221 */ /* 0x001fca0000000000 */
[----:B------:R1:W-:Y:S01]  /*01c0*/  @P0 STS [R0], R7 ;  /* 0x0000000700000388 */ /* 0x0003e20000000800 */
[----:B------:R-:W-:-:S13]  /*01d0*/  ISETP.LE.U32.AND P0, PT, R6, UR5, PT ;  /* 0x0000000506007c0c */ /* 0x000fda000bf03070 */
[----:B-1----:R-:W-:Y:S05]  /*01e0*/  @!P0 BRA `(.L_x_1) ;  /* 0xfffffffc00d08947 */ /* 0x002fea000383ffff */
.L_x_0:
[----:B------:R-:W-:Y:S08]  /*01f0*/  BAR.SYNC.DEFER_BLOCKING 0x0 ;  /* 0x0000000000007b1d */ /* 0x000ff00000010000 */
[----:B0-----:R-:W0:Y:S01]  /*0200*/  LDC.64 R2, c[0x0][0x388] ;  /* 0x0000e200ff027b82 */ /* 0x001e220000000a00 */
[----:B------:R-:W1:Y:S01]  /*0210*/  LDS R7, [R0] ;  /* 0x0000000000077984 */ /* 0x000e620000000800 */
[----:B0-----:R-:W-:-:S05]  /*0220*/  IMAD.WIDE R2, R5, 0x4, R2 ;  /* 0x0000000405027825 */ /* 0x001fca00078e0202 */
[----:B-1----:R-:W-:Y:S01]  /*0230*/  STG.E desc[UR6][R2.64], R7 ;  /* 0x0000000702007986 */ /* 0x002fe2000c101906 */
[----:B------:R-:W-:Y:S05]  /*0240*/  EXIT ;  /* 0x000000000000794d */ /* 0x000fea0003800000 */
.L_x_2:
[----:B------:R-:W-:-:S00]  /*0250*/  BRA `(.L_x_2) ;  /* 0xfffffffc00fc7947 */ /* 0x000fc0000383ffff */
[----:B------:R-:W-:-:S00]  /*0260*/  NOP ;  /* 0x0000000000007918 */ /* 0x000fc00000000000 */
        /* <DEDUP_REMOVED lines=9> */
.L_x_3:


//--------------------- .nv.shared._Z23Kogge_Stone_scan_kernelPfS_i --------------------------
	.section	.nv.shared._Z23Kogge_Stone_scan_kernelPfS_i,"aw",@nobits
	.sectionflags	@""
	.align	4
.nv.shared._Z23Kogge_Stone_scan_kernelPfS_i:
	.zero		5120


//--------------------- .nv.shared.reserved.0     --------------------------
	.section	.nv.shared.reserved.0,"aw",@nobits
	.weak		__nv_reservedSMEM_offset_0_alias
	.size		__nv_reservedSMEM_offset_0_alias, 0, 64
	.other		__nv_reservedSMEM_offset_0_alias,@"STO_CUDA_RESERVED_SHARED STV_DEFAULT"
__nv_reservedSMEM_offset_0_alias:
	.zero		0
	.zero		64


//--------------------- .nv.constant0._Z23Kogge_Stone_scan_kernelPfS_i --------------------------
	.section	.nv.constant0._Z23Kogge_Stone_scan_kernelPfS_i,"a",@progbits
	.sectionflags	@""
	.align	4
.nv.constant0._Z23Kogge_Stone_scan_kernelPfS_i:
	.zero		916


//--------------------- SYMBOLS --------------------------

	.type		.nv.reservedSmem.offset0,@object
	.size		.nv.reservedSmem.offset0,0x4
	.type		.nv.reservedSmem.cap,@object
	.size		.nv.reservedSmem.cap,0x4
